	.headerflags	@"EF_CUDA_TEXMODE_UNIFIED EF_CUDA_64BIT_ADDRESS EF_CUDA_ACCELERATORS EF_CUDA_SM90 EF_CUDA_VIRTUAL_SM(EF_CUDA_SM90)"
	.elftype	@"ET_EXEC"


//--------------------- .nv.info                  --------------------------
	.section	.nv.info,"",@"SHT_CUDA_INFO"
	.align	4


	//----- nvinfo : EIATTR_REGCOUNT
	.align		4
        /*0000*/ 	.byte	0x04, 0x2f
        /*0002*/ 	.short	(.L_3 - .L_2)
	.align		4
.L_2:
        /*0004*/ 	.word	index@(triton_poi_fused__native_batch_norm_legit_no_training_relu_36)
        /*0008*/ 	.word	0x00000022


	//----- nvinfo : EIATTR_MIN_STACK_SIZE
	.align		4
.L_3:
        /*000c*/ 	.byte	0x04, 0x12
        /*000e*/ 	.short	(.L_5 - .L_4)
	.align		4
.L_4:
        /*0010*/ 	.word	index@(triton_poi_fused__native_batch_norm_legit_no_training_relu_36)
        /*0014*/ 	.word	0x00000000


	//----- nvinfo : EIATTR_FRAME_SIZE
	.align		4
.L_5:
        /*0018*/ 	.byte	0x04, 0x11
        /*001a*/ 	.short	(.L_7 - .L_6)
	.align		4
.L_6:
        /*001c*/ 	.word	index@(triton_poi_fused__native_batch_norm_legit_no_training_relu_36)
        /*0020*/ 	.word	0x00000000


	//----- nvinfo : EIATTR_MIN_STACK_SIZE
	.align		4
.L_7:
        /*0024*/ 	.byte	0x04, 0x12
        /*0026*/ 	.short	(.L_9 - .L_8)
	.align		4
.L_8:
        /*0028*/ 	.word	index@(triton_poi_fused__native_batch_norm_legit_no_training_relu_36)
        /*002c*/ 	.word	0x00000000
.L_9:


//--------------------- .nv.info.triton_poi_fused__native_batch_norm_legit_no_training_relu_36 --------------------------
	.section	.nv.info.triton_poi_fused__native_batch_norm_legit_no_training_relu_36,"",@"SHT_CUDA_INFO"
	.sectionflags	@""
	.align	4


	//----- nvinfo : EIATTR_CUDA_API_VERSION
	.align		4
        /*0000*/ 	.byte	0x04, 0x37
        /*0002*/ 	.short	(.L_11 - .L_10)
.L_10:
        /*0004*/ 	.word	0x0000007c


	//----- nvinfo : EIATTR_KPARAM_INFO
	.align		4
.L_11:
        /*0008*/ 	.byte	0x04, 0x17
        /*000a*/ 	.short	(.L_13 - .L_12)
.L_12:
        /*000c*/ 	.word	0x00000000
        /*0010*/ 	.short	0x0007
        /*0012*/ 	.short	0x0034
        /*0014*/ 	.byte	0x00, 0xf0, 0x11, 0x00


	//----- nvinfo : EIATTR_KPARAM_INFO
	.align		4
.L_13:
        /*0018*/ 	.byte	0x04, 0x17
        /*001a*/ 	.short	(.L_15 - .L_14)
.L_14:
        /*001c*/ 	.word	0x00000000
        /*0020*/ 	.short	0x0006
        /*0022*/ 	.short	0x0030
        /*0024*/ 	.byte	0x00, 0xf0, 0x11, 0x00


	//----- nvinfo : EIATTR_KPARAM_INFO
	.align		4
.L_15:
        /*0028*/ 	.byte	0x04, 0x17
        /*002a*/ 	.short	(.L_17 - .L_16)
.L_16:
        /*002c*/ 	.word	0x00000000
        /*0030*/ 	.short	0x0005
        /*0032*/ 	.short	0x0028
        /*0034*/ 	.byte	0x00, 0xf4, 0x21, 0x00


	//----- nvinfo : EIATTR_KPARAM_INFO
	.align		4
.L_17:
        /*0038*/ 	.byte	0x04, 0x17
        /*003a*/ 	.short	(.L_19 - .L_18)
.L_18:
        /*003c*/ 	.word	0x00000000
        /*0040*/ 	.short	0x0004
        /*0042*/ 	.short	0x0020
        /*0044*/ 	.byte	0x00, 0xf4, 0x21, 0x00


	//----- nvinfo : EIATTR_KPARAM_INFO
	.align		4
.L_19:
        /*0048*/ 	.byte	0x04, 0x17
        /*004a*/ 	.short	(.L_21 - .L_20)
.L_20:
        /*004c*/ 	.word	0x00000000
        /*0050*/ 	.short	0x0003
        /*0052*/ 	.short	0x0018
        /*0054*/ 	.byte	0x00, 0xf4, 0x21, 0x00


	//----- nvinfo : EIATTR_KPARAM_INFO
	.align		4
.L_21:
        /*0058*/ 	.byte	0x04, 0x17
        /*005a*/ 	.short	(.L_23 - .L_22)
.L_22:
        /*005c*/ 	.word	0x00000000
        /*0060*/ 	.short	0x0002
        /*0062*/ 	.short	0x0010
        /*0064*/ 	.byte	0x00, 0xf4, 0x21, 0x00


	//----- nvinfo : EIATTR_KPARAM_INFO
	.align		4
.L_23:
        /*0068*/ 	.byte	0x04, 0x17
        /*006a*/ 	.short	(.L_25 - .L_24)
.L_24:
        /*006c*/ 	.word	0x00000000
        /*0070*/ 	.short	0x0001
        /*0072*/ 	.short	0x0008
        /*0074*/ 	.byte	0x00, 0xf4, 0x21, 0x00


	//----- nvinfo : EIATTR_KPARAM_INFO
	.align		4
.L_25:
        /*0078*/ 	.byte	0x04, 0x17
        /*007a*/ 	.short	(.L_27 - .L_26)
.L_26:
        /*007c*/ 	.word	0x00000000
        /*0080*/ 	.short	0x0000
        /*0082*/ 	.short	0x0000
        /*0084*/ 	.byte	0x00, 0xf4, 0x21, 0x00


	//----- nvinfo : EIATTR_SPARSE_MMA_MASK
	.align		4
.L_27:
        /*0088*/ 	.byte	0x03, 0x50
        /*008a*/ 	.short	0x0000


	//----- nvinfo : EIATTR_MAXREG_COUNT
	.align		4
        /*008c*/ 	.byte	0x03, 0x1b
        /*008e*/ 	.short	0x00ff


	//----- nvinfo : EIATTR_EXIT_INSTR_OFFSETS
	.align		4
        /*0090*/ 	.byte	0x04, 0x1c
        /*0092*/ 	.short	(.L_29 - .L_28)


	//   ....[0]....
.L_28:
        /*0094*/ 	.word	0x00001170


	//   ....[1]....
        /*0098*/ 	.word	0x000011f0


	//----- nvinfo : EIATTR_REQNTID
	.align		4
.L_29:
        /*009c*/ 	.byte	0x04, 0x10
        /*009e*/ 	.short	(.L_31 - .L_30)
.L_30:
        /*00a0*/ 	.word	0x00000100
        /*00a4*/ 	.word	0x00000001
        /*00a8*/ 	.word	0x00000001


	//----- nvinfo : EIATTR_CBANK_PARAM_SIZE
	.align		4
.L_31:
        /*00ac*/ 	.byte	0x03, 0x19
        /*00ae*/ 	.short	0x0038


	//----- nvinfo : EIATTR_PARAM_CBANK
	.align		4
        /*00b0*/ 	.byte	0x04, 0x0a
        /*00b2*/ 	.short	(.L_33 - .L_32)
	.align		4
.L_32:
        /*00b4*/ 	.word	index@(.nv.constant0.triton_poi_fused__native_batch_norm_legit_no_training_relu_36)
        /*00b8*/ 	.short	0x0210
        /*00ba*/ 	.short	0x0038


	//----- nvinfo : EIATTR_SW_WAR
	.align		4
.L_33:
        /*00bc*/ 	.byte	0x04, 0x36
        /*00be*/ 	.short	(.L_35 - .L_34)
.L_34:
        /*00c0*/ 	.word	0x00000008
.L_35:


//--------------------- .nv.callgraph             --------------------------
	.section	.nv.callgraph,"",@"SHT_CUDA_CALLGRAPH"
	.align	4
	.sectionentsize	8
	.align		4
        /*0000*/ 	.word	0x00000000
	.align		4
        /*0004*/ 	.word	0xffffffff
	.align		4
        /*0008*/ 	.word	0x00000000
	.align		4
        /*000c*/ 	.word	0xfffffffe
	.align		4
        /*0010*/ 	.word	0x00000000
	.align		4
        /*0014*/ 	.word	0xfffffffd
	.align		4
        /*0018*/ 	.word	0x00000000
	.align		4
        /*001c*/ 	.word	0xfffffffc


//--------------------- .nv.constant4             --------------------------
	.section	.nv.constant4,"a",@progbits
	.align	8
	.align		8
.nv.constant4:
        /*0000*/ 	.dword	_$_str
	.align		8
        /*0008*/ 	.dword	_$_str_$_2


//--------------------- .text.triton_poi_fused__native_batch_norm_legit_no_training_relu_36 --------------------------
	.section	.text.triton_poi_fused__native_batch_norm_legit_no_training_relu_36,"ax",@progbits
	.sectionflags	@"SHF_BARRIERS=1"
	.align	128
        .global         triton_poi_fused__native_batch_norm_legit_no_training_relu_36
        .type           triton_poi_fused__native_batch_norm_legit_no_training_relu_36,@function
        .size           triton_poi_fused__native_batch_norm_legit_no_training_relu_36,(.L_x_1 - triton_poi_fused__native_batch_norm_legit_no_training_relu_36)
        .other          triton_poi_fused__native_batch_norm_legit_no_training_relu_36,@"STO_CUDA_ENTRY STV_DEFAULT"
triton_poi_fused__native_batch_norm_legit_no_training_relu_36:
.text.triton_poi_fused__native_batch_norm_legit_no_training_relu_36:
[----:B------:R-:W0:Y:S01]  /*0000*/  LDC R1, c[0x0][0x28] ;  /* 0x00000a00ff017b82 */ /* 0x000e220000000800 */
[----:B------:R-:W1:Y:S07]  /*0010*/  S2R R3, SR_CTAID.Y ;  /* 0x0000000000037919 */ /* 0x000e6e0000002600 */
[----:B------:R-:W2:Y:S01]  /*0020*/  LDC.64 R30, c[0x0][0x210] ;  /* 0x00008400ff1e7b82 */ /* 0x000ea20000000a00 */
[----:B------:R-:W-:Y:S02]  /*0030*/  CS2R R6, SRZ ;  /* 0x0000000000067805 */ /* 0x000fe4000001ff00 */
[----:B------:R-:W-:Y:S01]  /*0040*/  CS2R R8, SRZ ;  /* 0x0000000000087805 */ /* 0x000fe2000001ff00 */
[----:B------:R-:W3:Y:S01]  /*0050*/  S2R R2, SR_TID.X ;  /* 0x0000000000027919 */ /* 0x000ee20000002100 */
[----:B------:R-:W-:Y:S01]  /*0060*/  CS2R R10, SRZ ;  /* 0x00000000000a7805 */ /* 0x000fe2000001ff00 */
[----:B------:R-:W-:Y:S01]  /*0070*/  ULDC.64 UR6, c[0x0][0x208] ;  /* 0x0000820000067ab9 */ /* 0x000fe20000000a00 */
[----:B------:R-:W4:Y:S01]  /*0080*/  S2R R21, SR_CTAID.X ;  /* 0x0000000000157919 */ /* 0x000f220000002500 */
[----:B------:R-:W5:Y:S01]  /*0090*/  LDC.64 R26, c[0x0][0x218] ;  /* 0x00008600ff1a7b82 */ /* 0x000f620000000a00 */
[----:B-1----:R-:W-:-:S02]  /*00a0*/  IMAD.SHL.U32 R3, R3, 0x40, RZ ;  /* 0x0000004003037824 */ /* 0x002fc400078e00ff */
[----:B---3--:R-:W-:Y:S01]  /*00b0*/  IMAD.SHL.U32 R0, R2, 0x4, RZ ;  /* 0x0000000402007824 */ /* 0x008fe200078e00ff */
[----:B------:R-:W-:Y:S01]  /*00c0*/  SHF.R.U32.HI R12, RZ, 0x4, R2 ;  /* 0x00000004ff0c7819 */ /* 0x000fe20000011602 */
[----:B----4-:R-:W-:-:S03]  /*00d0*/  IMAD.SHL.U32 R21, R21, 0x40, RZ ;  /* 0x0000004015157824 */ /* 0x010fc600078e00ff */
[----:B------:R-:W-:Y:S02]  /*00e0*/  LOP3.LUT R24, R3, 0x3c, R0, 0xf8, !PT ;  /* 0x0000003c03187812 */ /* 0x000fe400078ef800 */
[----:B------:R-:W-:Y:S02]  /*00f0*/  SGXT.U32 R12, R12, 0x4 ;  /* 0x000000040c0c781a */ /* 0x000fe40000000000 */
[C---:B------:R-:W-:Y:S01]  /*0100*/  ISETP.GE.AND P0, PT, R24.reuse, 0x680, PT ;  /* 0x000006801800780c */ /* 0x040fe20003f06270 */
[----:B------:R-:W-:Y:S01]  /*0110*/  IMAD.HI R4, R24, 0x4ec4ec4f, RZ ;  /* 0x4ec4ec4f18047827 */ /* 0x000fe200078e02ff */
[----:B------:R-:W-:Y:S02]  /*0120*/  LOP3.LUT R13, R21, R12, RZ, 0xfc, !PT ;  /* 0x0000000c150d7212 */ /* 0x000fe400078efcff */
[----:B------:R-:W-:Y:S02]  /*0130*/  LOP3.LUT R14, R21, 0x10, R12, 0xfe, !PT ;  /* 0x00000010150e7812 */ /* 0x000fe400078efe0c */
[----:B------:R-:W-:-:S02]  /*0140*/  SHF.R.U32.HI R5, RZ, 0x1f, R4 ;  /* 0x0000001fff057819 */ /* 0x000fc40000011604 */
[----:B------:R-:W-:Y:S02]  /*0150*/  ISETP.LT.AND P1, PT, R13, 0x40, !P0 ;  /* 0x000000400d00780c */ /* 0x000fe40004721270 */
[----:B------:R-:W-:Y:S02]  /*0160*/  LEA.HI.SX32 R15, R4, R5, 0x19 ;  /* 0x00000005040f7211 */ /* 0x000fe400078fcaff */
[----:B------:R-:W-:Y:S02]  /*0170*/  CS2R R4, SRZ ;  /* 0x0000000000047805 */ /* 0x000fe4000001ff00 */
[----:B------:R-:W-:Y:S02]  /*0180*/  ISETP.LT.AND P2, PT, R14, 0x40, !P0 ;  /* 0x000000400e00780c */ /* 0x000fe40004741270 */
[----:B------:R-:W-:Y:S01]  /*0190*/  LOP3.LUT R29, R21, 0x20, R12, 0xfe, !PT ;  /* 0x00000020151d7812 */ /* 0x000fe200078efe0c */
[----:B------:R-:W-:Y:S01]  /*01a0*/  IMAD R24, R15, -0x1a0, R24 ;  /* 0xfffffe600f187824 */ /* 0x000fe200078e0218 */
[----:B------:R-:W-:-:S02]  /*01b0*/  LOP3.LUT R12, R21, 0x30, R12, 0xfe, !PT ;  /* 0x00000030150c7812 */ /* 0x000fc400078efe0c */
[----:B------:R-:W-:Y:S01]  /*01c0*/  ISETP.LT.AND P3, PT, R29, 0x40, !P0 ;  /* 0x000000401d00780c */ /* 0x000fe20004761270 */
[----:B------:R-:W-:Y:S01]  /*01d0*/  IMAD R15, R15, 0x6800, R24 ;  /* 0x000068000f0f7824 */ /* 0x000fe200078e0218 */
[----:B------:R-:W-:-:S03]  /*01e0*/  ISETP.LT.AND P4, PT, R12, 0x40, !P0 ;  /* 0x000000400c00780c */ /* 0x000fc60004781270 */
[--C-:B------:R-:W-:Y:S02]  /*01f0*/  IMAD R19, R13, 0x1a0, R15.reuse ;  /* 0x000001a00d137824 */ /* 0x100fe400078e020f */
[--C-:B------:R-:W-:Y:S02]  /*0200*/  IMAD R23, R14, 0x1a0, R15.reuse ;  /* 0x000001a00e177824 */ /* 0x100fe400078e020f */
[----:B------:R-:W-:Y:S02]  /*0210*/  IMAD R29, R29, 0x1a0, R15 ;  /* 0x000001a01d1d7824 */ /* 0x000fe400078e020f */
[----:B--2---:R-:W-:-:S04]  /*0220*/  IMAD.WIDE R18, R19, 0x4, R30 ;  /* 0x0000000413127825 */ /* 0x004fc800078e021e */
[----:B------:R-:W-:Y:S01]  /*0230*/  IMAD.WIDE R22, R23, 0x4, R30 ;  /* 0x0000000417167825 */ /* 0x000fe200078e021e */
[----:B------:R1:W2:Y:S03]  /*0240*/  @P1 LDG.E.EL.128 R4, desc[UR6][R18.64] ;  /* 0x0000000612041981 */ /* 0x0002a6000c2e1d00 */
[----:B------:R-:W-:Y:S01]  /*0250*/  IMAD R17, R12, 0x1a0, R15 ;  /* 0x000001a00c117824 */ /* 0x000fe200078e020f */
[----:B------:R3:W4:Y:S01]  /*0260*/  @P2 LDG.E.EL.128 R8, desc[UR6][R22.64] ;  /* 0x0000000616082981 */ /* 0x000722000c2e1d00 */
[--C-:B------:R-:W-:Y:S01]  /*0270*/  IMAD.WIDE R28, R29, 0x4, R30.reuse ;  /* 0x000000041d1c7825 */ /* 0x100fe200078e021e */
[----:B------:R-:W-:Y:S02]  /*0280*/  LOP3.LUT R0, R21, 0x3c, R0, 0xf8, !PT ;  /* 0x0000003c15007812 */ /* 0x000fe400078ef800 */
[----:B------:R-:W-:Y:S02]  /*0290*/  CS2R R12, SRZ ;  /* 0x00000000000c7805 */ /* 0x000fe4000001ff00 */
[----:B------:R-:W-:Y:S01]  /*02a0*/  CS2R R14, SRZ ;  /* 0x00000000000e7805 */ /* 0x000fe2000001ff00 */
[----:B------:R-:W-:Y:S01]  /*02b0*/  IMAD.WIDE R30, R17, 0x4, R30 ;  /* 0x00000004111e7825 */ /* 0x000fe200078e021e */
[----:B------:R-:W-:-:S02]  /*02c0*/  CS2R R16, SRZ ;  /* 0x0000000000107805 */ /* 0x000fc4000001ff00 */
[----:B-1----:R-:W-:Y:S02]  /*02d0*/  CS2R R18, SRZ ;  /* 0x0000000000127805 */ /* 0x002fe4000001ff00 */
[----:B------:R-:W-:Y:S01]  /*02e0*/  CS2R R20, SRZ ;  /* 0x0000000000147805 */ /* 0x000fe2000001ff00 */
[C---:B-----5:R-:W-:Y:S01]  /*02f0*/  IMAD.WIDE R26, R24.reuse, 0x4, R26 ;  /* 0x00000004181a7825 */ /* 0x060fe200078e021a */
[----:B---3--:R-:W-:Y:S01]  /*0300*/  CS2R R22, SRZ ;  /* 0x0000000000167805 */ /* 0x008fe2000001ff00 */
[----:B------:R1:W3:Y:S04]  /*0310*/  @P3 LDG.E.EL.128 R12, desc[UR6][R28.64] ;  /* 0x000000061c0c3981 */ /* 0x0002e8000c2e1d00 */
[----:B------:R-:W5:Y:S04]  /*0320*/  @P4 LDG.E.EL.128 R16, desc[UR6][R30.64] ;  /* 0x000000061e104981 */ /* 0x000f68000c2e1d00 */
[----:B------:R-:W2:Y:S01]  /*0330*/  @!P0 LDG.E.EL.128 R20, desc[UR6][R26.64] ;  /* 0x000000061a148981 */ /* 0x000ea2000c2e1d00 */
[----:B-1----:R-:W1:Y:S02]  /*0340*/  LDC.64 R28, c[0x0][0x220] ;  /* 0x00008800ff1c7b82 */ /* 0x002e640000000a00 */
[----:B-1----:R-:W-:-:S04]  /*0350*/  IMAD.WIDE R28, R24, 0x4, R28 ;  /* 0x00000004181c7825 */ /* 0x002fc800078e021c */
[C---:B--2---:R-:W-:Y:S01]  /*0360*/  FADD R4, -R20.reuse, R4 ;  /* 0x0000000414047221 */ /* 0x044fe20000000100 */
[C---:B----4-:R-:W-:Y:S01]  /*0370*/  FADD R25, -R20.reuse, R8 ;  /* 0x0000000814197221 */ /* 0x050fe20000000100 */
[C---:B---3--:R-:W-:Y:S01]  /*0380*/  FADD R12, -R20.reuse, R12 ;  /* 0x0000000c140c7221 */ /* 0x048fe20000000100 */
[----:B-----5:R-:W-:Y:S01]  /*0390*/  FADD R16, -R20, R16 ;  /* 0x0000001014107221 */ /* 0x020fe20000000100 */
[C---:B------:R-:W-:Y:S01]  /*03a0*/  FADD R5, -R21.reuse, R5 ;  /* 0x0000000515057221 */ /* 0x040fe20000000100 */
[C---:B------:R-:W-:Y:S01]  /*03b0*/  FADD R20, -R21.reuse, R9 ;  /* 0x0000000915147221 */ /* 0x040fe20000000100 */
[C---:B------:R-:W-:Y:S01]  /*03c0*/  FADD R13, -R21.reuse, R13 ;  /* 0x0000000d150d7221 */ /* 0x040fe20000000100 */
[----:B------:R-:W-:Y:S01]  /*03d0*/  FADD R17, -R21, R17 ;  /* 0x0000001115117221 */ /* 0x000fe20000000100 */
[----:B------:R-:W-:Y:S01]  /*03e0*/  FADD R21, -R22, R10 ;  /* 0x0000000a16157221 */ /* 0x000fe20000000100 */
[----:B------:R-:W-:Y:S01]  /*03f0*/  FADD R26, -R23, R11 ;  /* 0x0000000b171a7221 */ /* 0x000fe20000000100 */
[----:B------:R-:W-:-:S02]  /*0400*/  CS2R R8, SRZ ;  /* 0x0000000000087805 */ /* 0x000fc4000001ff00 */
[----:B------:R-:W-:-:S06]  /*0410*/  CS2R R10, SRZ ;  /* 0x00000000000a7805 */ /* 0x000fcc000001ff00 */
[----:B------:R-:W2:Y:S01]  /*0420*/  @!P0 LDG.E.EL.128 R8, desc[UR6][R28.64] ;  /* 0x000000061c088981 */ /* 0x000ea2000c2e1d00 */
[C---:B------:R-:W-:Y:S01]  /*0430*/  FADD R6, -R22.reuse, R6 ;  /* 0x0000000616067221 */ /* 0x040fe20000000100 */
[C---:B------:R-:W-:Y:S01]  /*0440*/  FADD R14, -R22.reuse, R14 ;  /* 0x0000000e160e7221 */ /* 0x040fe20000000100 */
[----:B------:R-:W-:Y:S01]  /*0450*/  FADD R18, -R22, R18 ;  /* 0x0000001216127221 */ /* 0x000fe20000000100 */
[C---:B------:R-:W-:Y:S01]  /*0460*/  FADD R7, -R23.reuse, R7 ;  /* 0x0000000717077221 */ /* 0x040fe20000000100 */
[C---:B------:R-:W-:Y:S01]  /*0470*/  FADD R15, -R23.reuse, R15 ;  /* 0x0000000f170f7221 */ /* 0x040fe20000000100 */
[----:B------:R-:W-:Y:S01]  /*0480*/  FADD R19, -R23, R19 ;  /* 0x0000001317137221 */ /* 0x000fe20000000100 */
[----:B--2---:R-:W-:-:S04]  /*0490*/  FADD R27, R8, 9.9999997473787516356e-06 ;  /* 0x3727c5ac081b7421 */ /* 0x004fc80000000000 */
[----:B------:R-:W1:Y:S01]  /*04a0*/  MUFU.SQRT R8, R27 ;  /* 0x0000001b00087308 */ /* 0x000e620000002000 */
[----:B------:R-:W-:Y:S01]  /*04b0*/  FADD R22, R10, 9.9999997473787516356e-06 ;  /* 0x3727c5ac0a167421 */ /* 0x000fe20000000000 */
[----:B------:R-:W-:-:S06]  /*04c0*/  FADD R11, R11, 9.9999997473787516356e-06 ;  /* 0x3727c5ac0b0b7421 */ /* 0x000fcc0000000000 */
[----:B------:R-:W2:Y:S01]  /*04d0*/  MUFU.SQRT R30, R11 ;  /* 0x0000000b001e7308 */ /* 0x000ea20000002000 */
[----:B-1----:R-:W-:-:S07]  /*04e0*/  FSETP.GT.AND P6, PT, R8, 8.50705917302346158658e+37, PT ;  /* 0x7e8000000800780b */ /* 0x002fce0003fc4000 */
[----:B------:R-:W1:Y:S01]  /*04f0*/  MUFU.SQRT R22, R22 ;  /* 0x0000001600167308 */ /* 0x000e620000002000 */
[----:B------:R-:W-:Y:S01]  /*0500*/  FSETP.GEU.AND P1, PT, R8, 1.175494350822287508e-38, PT ;  /* 0x008000000800780b */ /* 0x000fe20003f2e000 */
[----:B------:R-:W-:Y:S02]  /*0510*/  IMAD.MOV.U32 R10, RZ, RZ, 0x3e800000 ;  /* 0x3e800000ff0a7424 */ /* 0x000fe400078e00ff */
[----:B------:R-:W-:-:S03]  /*0520*/  FADD R9, R9, 9.9999997473787516356e-06 ;  /* 0x3727c5ac09097421 */ /* 0x000fc60000000000 */
[----:B------:R-:W-:Y:S01]  /*0530*/  FSEL R28, R10, 1, P6 ;  /* 0x3f8000000a1c7808 */ /* 0x000fe20003000000 */
[----:B------:R-:W-:Y:S01]  /*0540*/  @P6 FMUL R8, R8, 0.25 ;  /* 0x3e80000008086820 */ /* 0x000fe20000400000 */
[----:B--2---:R-:W-:Y:S02]  /*0550*/  FSETP.GT.AND P6, PT, R30, 8.50705917302346158658e+37, PT ;  /* 0x7e8000001e00780b */ /* 0x004fe40003fc4000 */
[----:B-1----:R-:W-:-:S03]  /*0560*/  FSETP.GT.AND P4, PT, R22, 8.50705917302346158658e+37, PT ;  /* 0x7e8000001600780b */ /* 0x002fc60003f84000 */
[----:B------:R-:W-:Y:S01]  /*0570*/  @!P1 FMUL R8, R8, 16777216 ;  /* 0x4b80000008089820 */ /* 0x000fe20000400000 */
[----:B------:R-:W-:Y:S01]  /*0580*/  @!P1 FMUL R28, R28, 16777216 ;  /* 0x4b8000001c1c9820 */ /* 0x000fe20000400000 */
[----:B------:R-:W-:Y:S01]  /*0590*/  FSETP.GEU.AND P1, PT, R30, 1.175494350822287508e-38, PT ;  /* 0x008000001e00780b */ /* 0x000fe20003f2e000 */
[----:B------:R-:W1:Y:S01]  /*05a0*/  MUFU.SQRT R23, R9 ;  /* 0x0000000900177308 */ /* 0x000e620000002000 */
[----:B------:R-:W-:-:S04]  /*05b0*/  FSETP.GEU.AND P5, PT, R22, 1.175494350822287508e-38, PT ;  /* 0x008000001600780b */ /* 0x000fc80003fae000 */
[----:B------:R-:W-:-:S03]  /*05c0*/  @P6 FMUL R30, R30, 0.25 ;  /* 0x3e8000001e1e6820 */ /* 0x000fc60000400000 */
[----:B------:R-:W2:Y:S01]  /*05d0*/  MUFU.RCP R9, R8 ;  /* 0x0000000800097308 */ /* 0x000ea20000001000 */
[----:B------:R-:W-:-:S03]  /*05e0*/  @P4 FMUL R22, R22, 0.25 ;  /* 0x3e80000016164820 */ /* 0x000fc60000400000 */
[----:B------:R-:W-:Y:S02]  /*05f0*/  @!P1 FMUL R30, R30, 16777216 ;  /* 0x4b8000001e1e9820 */ /* 0x000fe40000400000 */
[----:B------:R-:W-:Y:S01]  /*0600*/  @!P5 FMUL R22, R22, 16777216 ;  /* 0x4b8000001616d820 */ /* 0x000fe20000400000 */
[----:B-1----:R-:W-:-:S03]  /*0610*/  FSETP.GT.AND P2, PT, R23, 8.50705917302346158658e+37, PT ;  /* 0x7e8000001700780b */ /* 0x002fc60003f44000 */
[----:B------:R-:W1:Y:S01]  /*0620*/  MUFU.RCP R27, R22 ;  /* 0x00000016001b7308 */ /* 0x000e620000001000 */
[----:B------:R-:W-:Y:S02]  /*0630*/  FSETP.GEU.AND P3, PT, R23, 1.175494350822287508e-38, PT ;  /* 0x008000001700780b */ /* 0x000fe40003f6e000 */
[----:B------:R-:W-:-:S05]  /*0640*/  FSEL R11, R10, 1, P6 ;  /* 0x3f8000000a0b7808 */ /* 0x000fca0003000000 */
[----:B------:R-:W3:Y:S01]  /*0650*/  MUFU.RCP R30, R30 ;  /* 0x0000001e001e7308 */ /* 0x000ee20000001000 */
[----:B--2---:R-:W-:Y:S01]  /*0660*/  FMUL R9, R9, R28 ;  /* 0x0000001c09097220 */ /* 0x004fe20000400000 */
[----:B------:R-:W-:Y:S01]  /*0670*/  FSEL R28, R10, 1, P4 ;  /* 0x3f8000000a1c7808 */ /* 0x000fe20002000000 */
[----:B------:R-:W-:Y:S01]  /*0680*/  @P2 FMUL R23, R23, 0.25 ;  /* 0x3e80000017172820 */ /* 0x000fe20000400000 */
[----:B------:R-:W-:-:S03]  /*0690*/  @!P1 FMUL R11, R11, 16777216 ;  /* 0x4b8000000b0b9820 */ /* 0x000fc60000400000 */
[----:B------:R-:W-:Y:S01]  /*06a0*/  @!P5 FMUL R28, R28, 16777216 ;  /* 0x4b8000001c1cd820 */ /* 0x000fe20000400000 */
[----:B------:R-:W-:Y:S01]  /*06b0*/  @!P3 FMUL R23, R23, 16777216 ;  /* 0x4b8000001717b820 */ /* 0x000fe20000400000 */
[----:B------:R-:W-:Y:S02]  /*06c0*/  FSEL R8, R10, 1, P2 ;  /* 0x3f8000000a087808 */ /* 0x000fe40001000000 */
[----:B-1----:R-:W-:Y:S01]  /*06d0*/  FMUL R27, R27, R28 ;  /* 0x0000001c1b1b7220 */ /* 0x002fe20000400000 */
[----:B---3--:R-:W-:Y:S02]  /*06e0*/  FMUL R28, R30, R11 ;  /* 0x0000000b1e1c7220 */ /* 0x008fe40000400000 */
[----:B------:R-:W1:Y:S01]  /*06f0*/  LDC.64 R10, c[0x0][0x228] ;  /* 0x00008a00ff0a7b82 */ /* 0x000e620000000a00 */
[----:B------:R-:W2:Y:S01]  /*0700*/  MUFU.RCP R23, R23 ;  /* 0x0000001700177308 */ /* 0x000ea20000001000 */
[----:B------:R-:W-:-:S06]  /*0710*/  @!P3 FMUL R8, R8, 16777216 ;  /* 0x4b8000000808b820 */ /* 0x000fcc0000400000 */
[----:B------:R-:W3:Y:S01]  /*0720*/  LDC.64 R30, c[0x0][0x230] ;  /* 0x00008c00ff1e7b82 */ /* 0x000ee20000000a00 */
[C---:B------:R-:W-:Y:S01]  /*0730*/  FMUL R22, R28.reuse, R19 ;  /* 0x000000131c167220 */ /* 0x040fe20000400000 */
[C---:B------:R-:W-:Y:S01]  /*0740*/  FMUL R19, R28.reuse, R26 ;  /* 0x0000001a1c137220 */ /* 0x040fe20000400000 */
[C---:B------:R-:W-:Y:S01]  /*0750*/  FMUL R7, R28.reuse, R7 ;  /* 0x000000071c077220 */ /* 0x040fe20000400000 */
[C---:B------:R-:W-:Y:S01]  /*0760*/  FMUL R18, R27.reuse, R18 ;  /* 0x000000121b127220 */ /* 0x040fe20000400000 */
[----:B------:R-:W-:Y:S01]  /*0770*/  FMUL R26, R27, R14 ;  /* 0x0000000e1b1a7220 */ /* 0x000fe20000400000 */
[----:B--2---:R-:W-:Y:S01]  /*0780*/  FMUL R8, R23, R8 ;  /* 0x0000000817087220 */ /* 0x004fe20000400000 */
[----:B------:R-:W-:Y:S01]  /*0790*/  FMUL R23, R28, R15 ;  /* 0x0000000f1c177220 */ /* 0x000fe20000400000 */
[C---:B------:R-:W-:Y:S01]  /*07a0*/  FMUL R21, R27.reuse, R21 ;  /* 0x000000151b157220 */ /* 0x040fe20000400000 */
[----:B------:R-:W-:Y:S01]  /*07b0*/  FMUL R6, R27, R6 ;  /* 0x000000061b067220 */ /* 0x000fe20000400000 */
[C---:B------:R-:W-:Y:S01]  /*07c0*/  FMUL R27, R8.reuse, R13 ;  /* 0x0000000d081b7220 */ /* 0x040fe20000400000 */
[C---:B------:R-:W-:Y:S01]  /*07d0*/  FMUL R28, R9.reuse, R12 ;  /* 0x0000000c091c7220 */ /* 0x040fe20000400000 */
[C---:B------:R-:W-:Y:S01]  /*07e0*/  FMUL R17, R8.reuse, R17 ;  /* 0x0000001108117220 */ /* 0x040fe20000400000 */
[C---:B------:R-:W-:Y:S01]  /*07f0*/  FMUL R20, R8.reuse, R20 ;  /* 0x0000001408147220 */ /* 0x040fe20000400000 */
[----:B------:R-:W-:Y:S01]  /*0800*/  FMUL R5, R8, R5 ;  /* 0x0000000508057220 */ /* 0x000fe20000400000 */
[C---:B------:R-:W-:Y:S01]  /*0810*/  FMUL R16, R9.reuse, R16 ;  /* 0x0000001009107220 */ /* 0x040fe20000400000 */
[C---:B------:R-:W-:Y:S01]  /*0820*/  FMUL R25, R9.reuse, R25 ;  /* 0x0000001909197220 */ /* 0x040fe20000400000 */
[----:B------:R-:W-:Y:S01]  /*0830*/  FMUL R4, R9, R4 ;  /* 0x0000000409047220 */ /* 0x000fe20000400000 */
[----:B-1----:R-:W-:Y:S01]  /*0840*/  IMAD.WIDE R12, R24, 0x4, R10 ;  /* 0x00000004180c7825 */ /* 0x002fe200078e020a */
[----:B------:R-:W-:-:S02]  /*0850*/  CS2R R8, SRZ ;  /* 0x0000000000087805 */ /* 0x000fc4000001ff00 */
[----:B------:R-:W-:Y:S02]  /*0860*/  CS2R R10, SRZ ;  /* 0x00000000000a7805 */ /* 0x000fe4000001ff00 */
[----:B------:R-:W-:Y:S01]  /*0870*/  CS2R R14, SRZ ;  /* 0x00000000000e7805 */ /* 0x000fe2000001ff00 */
[----:B---3--:R-:W-:-:S03]  /*0880*/  IMAD.WIDE R30, R24, 0x4, R30 ;  /* 0x00000004181e7825 */ /* 0x008fc600078e021e */
[----:B------:R1:W2:Y:S02]  /*0890*/  @!P0 LDG.E.EL.128 R8, desc[UR6][R12.64] ;  /* 0x000000060c088981 */ /* 0x0002a4000c2e1d00 */
[----:B-1----:R-:W-:-:S06]  /*08a0*/  CS2R R12, SRZ ;  /* 0x00000000000c7805 */ /* 0x002fcc000001ff00 */
[----:B------:R-:W2:Y:S01]  /*08b0*/  @!P0 LDG.E.EL.128 R12, desc[UR6][R30.64] ;  /* 0x000000061e0c8981 */ /* 0x000ea2000c2e1d00 */
[----:B------:R-:W1:Y:S01]  /*08c0*/  S2UR UR5, SR_CgaCtaId ;  /* 0x00000000000579c3 */ /* 0x000e620000008800 */
[----:B------:R-:W-:Y:S02]  /*08d0*/  UMOV UR4, 0x400 ;  /* 0x0000040000047882 */ /* 0x000fe40000000000 */
[----:B-1----:R-:W-:Y:S01]  /*08e0*/  UPRMT UR4, UR5, 0x654, UR4 ;  /* 0x0000065405047896 */ /* 0x002fe20008000004 */
[----:B------:R-:W-:-:S04]  /*08f0*/  SHF.R.U32.HI R24, RZ, 0x4, R2 ;  /* 0x00000004ff187819 */ /* 0x000fc80000011602 */
[----:B------:R-:W-:Y:S01]  /*0900*/  SGXT.U32 R24, R24, 0x4 ;  /* 0x000000041818781a */ /* 0x000fe20000000000 */
[-CC-:B--2---:R-:W-:Y:S01]  /*0910*/  FFMA R4, R4, R8.reuse, R12.reuse ;  /* 0x0000000804047223 */ /* 0x184fe2000000000c */
[-CC-:B------:R-:W-:Y:S01]  /*0920*/  FFMA R25, R25, R8.reuse, R12.reuse ;  /* 0x0000000819197223 */ /* 0x180fe2000000000c */
[-CC-:B------:R-:W-:Y:S01]  /*0930*/  FFMA R28, R28, R8.reuse, R12.reuse ;  /* 0x000000081c1c7223 */ /* 0x180fe2000000000c */
[----:B------:R-:W-:Y:S02]  /*0940*/  FFMA R16, R16, R8, R12 ;  /* 0x0000000810107223 */ /* 0x000fe4000000000c */
[----:B------:R-:W1:Y:S01]  /*0950*/  S2R R8, SR_TID.X ;  /* 0x0000000000087919 */ /* 0x000e620000002100 */
[-CC-:B------:R-:W-:Y:S01]  /*0960*/  FFMA R5, R5, R9.reuse, R13.reuse ;  /* 0x0000000905057223 */ /* 0x180fe2000000000d */
[-CC-:B------:R-:W-:Y:S01]  /*0970*/  FFMA R20, R20, R9.reuse, R13.reuse ;  /* 0x0000000914147223 */ /* 0x180fe2000000000d */
[-CC-:B------:R-:W-:Y:S01]  /*0980*/  FFMA R27, R27, R9.reuse, R13.reuse ;  /* 0x000000091b1b7223 */ /* 0x180fe2000000000d */
[----:B------:R-:W-:Y:S01]  /*0990*/  FFMA R17, R17, R9, R13 ;  /* 0x0000000911117223 */ /* 0x000fe2000000000d */
        /* <DEDUP_REMOVED lines=8> */
[----:B------:R-:W-:-:S02]  /*0a20*/  FSETP.GEU.AND P0, PT, R25, RZ, PT ;  /* 0x000000ff1900720b */ /* 0x000fc40003f0e000 */
[----:B------:R-:W-:Y:S01]  /*0a30*/  FSETP.GEU.AND P4, PT, R4, RZ, PT ;  /* 0x000000ff0400720b */ /* 0x000fe20003f8e000 */
[----:B-1----:R-:W-:Y:S01]  /*0a40*/  IMAD.SHL.U32 R9, R8, 0x100, RZ ;  /* 0x0000010008097824 */ /* 0x002fe200078e00ff */
[----:B------:R-:W-:-:S04]  /*0a50*/  SHF.R.U32.HI R12, RZ, 0x4, R8 ;  /* 0x00000004ff0c7819 */ /* 0x000fc80000011608 */
[----:B------:R-:W-:Y:S02]  /*0a60*/  LOP3.LUT R9, R9, 0xf00, RZ, 0xc0, !PT ;  /* 0x00000f0009097812 */ /* 0x000fe400078ec0ff */
[----:B------:R-:W-:Y:S02]  /*0a70*/  SGXT.U32 R12, R12, 0x4 ;  /* 0x000000040c0c781a */ /* 0x000fe40000000000 */
[C---:B------:R-:W-:Y:S02]  /*0a80*/  LOP3.LUT R10, R9.reuse, 0x40, RZ, 0xfc, !PT ;  /* 0x00000040090a7812 */ /* 0x040fe400078efcff */
[C---:B------:R-:W-:Y:S02]  /*0a90*/  LOP3.LUT R13, R9.reuse, 0x80, RZ, 0xfc, !PT ;  /* 0x00000080090d7812 */ /* 0x040fe400078efcff */
[C---:B------:R-:W-:Y:S02]  /*0aa0*/  LOP3.LUT R12, R9.reuse, R12, RZ, 0xfc, !PT ;  /* 0x0000000c090c7212 */ /* 0x040fe400078efcff */
[----:B------:R-:W-:-:S02]  /*0ab0*/  LOP3.LUT R14, R9, 0xc0, RZ, 0xfc, !PT ;  /* 0x000000c0090e7812 */ /* 0x000fc400078efcff */
[----:B------:R-:W-:Y:S02]  /*0ac0*/  LEA.HI R9, R9, UR4, RZ, 0x1c ;  /* 0x0000000409097c11 */ /* 0x000fe4000f8fe0ff */
[----:B------:R-:W-:Y:S02]  /*0ad0*/  LEA.HI R11, R10, UR4, RZ, 0x1c ;  /* 0x000000040a0b7c11 */ /* 0x000fe4000f8fe0ff */
[----:B------:R-:W-:Y:S01]  /*0ae0*/  LEA.HI R13, R13, UR4, RZ, 0x1c ;  /* 0x000000040d0d7c11 */ /* 0x000fe2000f8fe0ff */
[C---:B------:R-:W-:Y:S01]  /*0af0*/  IMAD R10, R12.reuse, 0x4, R9 ;  /* 0x000000040c0a7824 */ /* 0x040fe200078e0209 */
[----:B------:R-:W-:Y:S01]  /*0b00*/  FSETP.GEU.AND P1, PT, R7, RZ, PT ;  /* 0x000000ff0700720b */ /* 0x000fe20003f2e000 */
[C---:B------:R-:W-:Y:S01]  /*0b10*/  IMAD R9, R12.reuse, 0x4, R11 ;  /* 0x000000040c097824 */ /* 0x040fe200078e020b */
[----:B------:R-:W-:Y:S02]  /*0b20*/  FSETP.GEU.AND P3, PT, R5, RZ, PT ;  /* 0x000000ff0500720b */ /* 0x000fe40003f6e000 */
[----:B------:R-:W-:Y:S01]  /*0b30*/  FSEL R25, R25, RZ, P0 ;  /* 0x000000ff19197208 */ /* 0x000fe20000000000 */
[----:B------:R-:W-:Y:S01]  /*0b40*/  IMAD R11, R12, 0x4, R13 ;  /* 0x000000040c0b7824 */ /* 0x000fe200078e020d */
[----:B------:R-:W-:-:S02]  /*0b50*/  FSETP.GEU.AND P0, PT, R20, RZ, PT ;  /* 0x000000ff1400720b */ /* 0x000fc40003f0e000 */
[----:B------:R-:W-:Y:S02]  /*0b60*/  LEA.HI R15, R14, UR4, RZ, 0x1c ;  /* 0x000000040e0f7c11 */ /* 0x000fe4000f8fe0ff */
[----:B------:R-:W-:Y:S02]  /*0b70*/  FSETP.GEU.AND P2, PT, R6, RZ, PT ;  /* 0x000000ff0600720b */ /* 0x000fe40003f4e000 */
[----:B------:R-:W-:Y:S02]  /*0b80*/  FSEL R13, R4, RZ, P4 ;  /* 0x000000ff040d7208 */ /* 0x000fe40002000000 */
[----:B------:R-:W-:Y:S02]  /*0b90*/  FSEL R7, R7, RZ, P1 ;  /* 0x000000ff07077208 */ /* 0x000fe40000800000 */
[----:B------:R-:W-:Y:S02]  /*0ba0*/  FSEL R4, R5, RZ, P3 ;  /* 0x000000ff05047208 */ /* 0x000fe40001800000 */
[----:B------:R-:W-:-:S02]  /*0bb0*/  FSETP.GEU.AND P1, PT, R28, RZ, PT ;  /* 0x000000ff1c00720b */ /* 0x000fc40003f2e000 */
[----:B------:R-:W-:Y:S01]  /*0bc0*/  FSEL R20, R20, RZ, P0 ;  /* 0x000000ff14147208 */ /* 0x000fe20000000000 */
[----:B------:R-:W-:Y:S01]  /*0bd0*/  IMAD R12, R12, 0x4, R15 ;  /* 0x000000040c0c7824 */ /* 0x000fe200078e020f */
[----:B------:R-:W-:Y:S02]  /*0be0*/  FSEL R6, R6, RZ, P2 ;  /* 0x000000ff06067208 */ /* 0x000fe40001000000 */
[----:B------:R-:W-:Y:S02]  /*0bf0*/  FSETP.GEU.AND P3, PT, R21, RZ, PT ;  /* 0x000000ff1500720b */ /* 0x000fe40003f6e000 */
[----:B------:R-:W-:Y:S01]  /*0c00*/  FSETP.GEU.AND P0, PT, R27, RZ, PT ;  /* 0x000000ff1b00720b */ /* 0x000fe20003f0e000 */
[----:B------:R1:W-:Y:S01]  /*0c10*/  STS [R10], R13 ;  /* 0x0000000d0a007388 */ /* 0x0003e20000000800 */
[----:B------:R-:W-:Y:S02]  /*0c20*/  FSETP.GEU.AND P2, PT, R19, RZ, PT ;  /* 0x000000ff1300720b */ /* 0x000fe40003f4e000 */
[----:B------:R-:W-:Y:S01]  /*0c30*/  FSEL R5, R28, RZ, P1 ;  /* 0x000000ff1c057208 */ /* 0x000fe20000800000 */
[----:B------:R2:W-:Y:S01]  /*0c40*/  STS [R9+0x100], R4 ;  /* 0x0001000409007388 */ /* 0x0005e20000000800 */
[----:B------:R-:W-:-:S02]  /*0c50*/  FSETP.GEU.AND P1, PT, R16, RZ, PT ;  /* 0x000000ff1000720b */ /* 0x000fc40003f2e000 */
[----:B------:R-:W-:Y:S01]  /*0c60*/  FSEL R14, R21, RZ, P3 ;  /* 0x000000ff150e7208 */ /* 0x000fe20001800000 */
[----:B------:R-:W-:Y:S01]  /*0c70*/  STS [R11+0x200], R6 ;  /* 0x000200060b007388 */ /* 0x000fe20000000800 */
[----:B-1----:R-:W-:Y:S01]  /*0c80*/  IMAD.SHL.U32 R13, R8, 0x4, RZ ;  /* 0x00000004080d7824 */ /* 0x002fe200078e00ff */
[----:B------:R-:W-:Y:S02]  /*0c90*/  FSEL R19, R19, RZ, P2 ;  /* 0x000000ff13137208 */ /* 0x000fe40001000000 */
[----:B------:R1:W-:Y:S01]  /*0ca0*/  STS [R12+0x300], R7 ;  /* 0x000300070c007388 */ /* 0x0003e20000000800 */
[----:B--2---:R-:W-:Y:S02]  /*0cb0*/  FSEL R4, R27, RZ, P0 ;  /* 0x000000ff1b047208 */ /* 0x004fe40000000000 */
[----:B------:R-:W-:Y:S01]  /*0cc0*/  FSETP.GEU.AND P0, PT, R26, RZ, PT ;  /* 0x000000ff1a00720b */ /* 0x000fe20003f0e000 */
[----:B------:R-:W-:Y:S01]  /*0cd0*/  STS [R10+0x40], R25 ;  /* 0x000040190a007388 */ /* 0x000fe20000000800 */
[----:B------:R-:W-:-:S02]  /*0ce0*/  FSETP.GEU.AND P2, PT, R23, RZ, PT ;  /* 0x000000ff1700720b */ /* 0x000fc40003f4e000 */
[----:B------:R-:W-:Y:S01]  /*0cf0*/  FSEL R26, R26, RZ, P0 ;  /* 0x000000ff1a1a7208 */ /* 0x000fe20000000000 */
[----:B------:R-:W-:Y:S01]  /*0d00*/  STS [R9+0x140], R20 ;  /* 0x0001401409007388 */ /* 0x000fe20000000800 */
[----:B-1----:R-:W-:Y:S02]  /*0d10*/  FSEL R7, R16, RZ, P1 ;  /* 0x000000ff10077208 */ /* 0x002fe40000800000 */
[----:B------:R-:W-:Y:S01]  /*0d20*/  LOP3.LUT R16, R13, 0x3fc, RZ, 0xc0, !PT ;  /* 0x000003fc0d107812 */ /* 0x000fe200078ec0ff */
[----:B------:R-:W-:Y:S01]  /*0d30*/  STS [R11+0x240], R14 ;  /* 0x0002400e0b007388 */ /* 0x000fe20000000800 */
[----:B------:R-:W-:-:S03]  /*0d40*/  FSETP.GEU.AND P0, PT, R17, RZ, PT ;  /* 0x000000ff1100720b */ /* 0x000fc60003f0e000 */
[----:B------:R-:W-:Y:S01]  /*0d50*/  STS [R12+0x340], R19 ;  /* 0x000340130c007388 */ /* 0x000fe20000000800 */
[----:B------:R-:W-:-:S03]  /*0d60*/  FSEL R23, R23, RZ, P2 ;  /* 0x000000ff17177208 */ /* 0x000fc60001000000 */
[----:B------:R1:W-:Y:S01]  /*0d70*/  STS [R10+0x80], R5 ;  /* 0x000080050a007388 */ /* 0x0003e20000000800 */
[----:B------:R-:W-:Y:S02]  /*0d80*/  FSEL R6, R17, RZ, P0 ;  /* 0x000000ff11067208 */ /* 0x000fe40000000000 */
[----:B------:R-:W-:Y:S01]  /*0d90*/  FSETP.GEU.AND P1, PT, R18, RZ, PT ;  /* 0x000000ff1200720b */ /* 0x000fe20003f2e000 */
[----:B------:R-:W-:Y:S01]  /*0da0*/  STS [R9+0x180], R4 ;  /* 0x0001800409007388 */ /* 0x000fe20000000800 */
[----:B------:R-:W-:Y:S02]  /*0db0*/  FSETP.GEU.AND P0, PT, R22, RZ, PT ;  /* 0x000000ff1600720b */ /* 0x000fe40003f0e000 */
[----:B-1----:R-:W-:Y:S01]  /*0dc0*/  LOP3.LUT R5, R16, 0x800, RZ, 0xfc, !PT ;  /* 0x0000080010057812 */ /* 0x002fe200078efcff */
[----:B------:R-:W-:Y:S03]  /*0dd0*/  STS [R11+0x280], R26 ;  /* 0x0002801a0b007388 */ /* 0x000fe60000000800 */
[----:B------:R-:W-:Y:S01]  /*0de0*/  SHF.R.U32.HI R13, RZ, 0x4, R5 ;  /* 0x00000004ff0d7819 */ /* 0x000fe20000011605 */
[----:B------:R-:W-:Y:S01]  /*0df0*/  STS [R12+0x380], R23 ;  /* 0x000380170c007388 */ /* 0x000fe20000000800 */
[----:B------:R-:W-:-:S03]  /*0e00*/  FSEL R18, R18, RZ, P1 ;  /* 0x000000ff12127208 */ /* 0x000fc60000800000 */
[----:B------:R-:W-:Y:S04]  /*0e10*/  STS [R10+0xc0], R7 ;  /* 0x0000c0070a007388 */ /* 0x000fe80000000800 */
[----:B------:R1:W-:Y:S04]  /*0e20*/  STS [R9+0x1c0], R6 ;  /* 0x0001c00609007388 */ /* 0x0003e80000000800 */
[----:B------:R2:W-:Y:S01]  /*0e30*/  STS [R11+0x2c0], R18 ;  /* 0x0002c0120b007388 */ /* 0x0005e20000000800 */
[----:B-1----:R-:W-:Y:S02]  /*0e40*/  LOP3.LUT R6, R13, 0xbc, RZ, 0xc0, !PT ;  /* 0x000000bc0d067812 */ /* 0x002fe400078ec0ff */
[----:B------:R-:W-:-:S02]  /*0e50*/  FSEL R13, R22, RZ, P0 ;  /* 0x000000ff160d7208 */ /* 0x000fc40000000000 */
[----:B------:R-:W-:Y:S01]  /*0e60*/  LOP3.LUT R4, R16, 0x400, RZ, 0xfc, !PT ;  /* 0x0000040010047812 */ /* 0x000fe200078efcff */
[----:B--2---:R-:W1:Y:S02]  /*0e70*/  LDC.64 R18, c[0x0][0x238] ;  /* 0x00008e00ff127b82 */ /* 0x004e640000000a00 */
[----:B------:R-:W-:Y:S01]  /*0e80*/  STS [R12+0x3c0], R13 ;  /* 0x0003c00d0c007388 */ /* 0x000fe20000000800 */
[----:B------:R-:W-:Y:S02]  /*0e90*/  SHF.R.U32.HI R8, RZ, 0x2, R8 ;  /* 0x00000002ff087819 */ /* 0x000fe40000011608 */
[----:B------:R-:W-:Y:S02]  /*0ea0*/  SHF.R.U32.HI R4, RZ, 0x4, R4 ;  /* 0x00000004ff047819 */ /* 0x000fe40000011604 */
[----:B------:R-:W-:Y:S02]  /*0eb0*/  LOP3.LUT R8, R8, 0x3c, RZ, 0xc0, !PT ;  /* 0x0000003c08087812 */ /* 0x000fe400078ec0ff */
[----:B------:R-:W-:Y:S01]  /*0ec0*/  LOP3.LUT R4, R4, 0x7c, RZ, 0xc0, !PT ;  /* 0x0000007c04047812 */ /* 0x000fe200078ec0ff */
[----:B------:R-:W-:-:S02]  /*0ed0*/  VIADD R9, R6, UR4 ;  /* 0x0000000406097c36 */ /* 0x000fc40008000000 */
[----:B------:R-:W-:Y:S02]  /*0ee0*/  VIADD R5, R8, UR4 ;  /* 0x0000000408057c36 */ /* 0x000fe40008000000 */
[----:B------:R-:W-:Y:S02]  /*0ef0*/  VIADD R7, R4, UR4 ;  /* 0x0000000404077c36 */ /* 0x000fe40008000000 */
[C---:B------:R-:W-:Y:S01]  /*0f00*/  IMAD R17, R16.reuse, 0x4, R5 ;  /* 0x0000000410117824 */ /* 0x040fe200078e0205 */
[----:B------:R-:W-:Y:S01]  /*0f10*/  BAR.SYNC.DEFER_BLOCKING 0x0 ;  /* 0x0000000000007b1d */ /* 0x000fe20000010000 */
[C---:B------:R-:W-:Y:S02]  /*0f20*/  IMAD R20, R16.reuse, 0x4, R7 ;  /* 0x0000000410147824 */ /* 0x040fe400078e0207 */
[----:B------:R-:W-:-:S03]  /*0f30*/  IMAD R22, R16, 0x4, R9 ;  /* 0x0000000410167824 */ /* 0x000fc600078e0209 */
[----:B------:R-:W-:Y:S04]  /*0f40*/  LDS R4, [R17] ;  /* 0x0000000011047984 */ /* 0x000fe80000000800 */
[----:B------:R-:W-:Y:S04]  /*0f50*/  LDS R5, [R17+0x4] ;  /* 0x0000040011057984 */ /* 0x000fe80000000800 */
[----:B------:R-:W-:Y:S04]  /*0f60*/  LDS R6, [R17+0x8] ;  /* 0x0000080011067984 */ /* 0x000fe80000000800 */
[----:B------:R2:W3:Y:S04]  /*0f70*/  LDS R7, [R17+0xc] ;  /* 0x00000c0011077984 */ /* 0x0004e80000000800 */
[----:B------:R-:W-:Y:S04]  /*0f80*/  LDS R8, [R20+0x1000] ;  /* 0x0010000014087984 */ /* 0x000fe80000000800 */
[----:B------:R-:W-:Y:S04]  /*0f90*/  LDS R9, [R20+0x1004] ;  /* 0x0010040014097984 */ /* 0x000fe80000000800 */
[----:B------:R-:W-:Y:S04]  /*0fa0*/  LDS R10, [R20+0x1008] ;  /* 0x00100800140a7984 */ /* 0x000fe80000000800 */
[----:B------:R4:W5:Y:S04]  /*0fb0*/  LDS R11, [R20+0x100c] ;  /* 0x00100c00140b7984 */ /* 0x0009680000000800 */
[----:B------:R-:W-:Y:S04]  /*0fc0*/  LDS R12, [R22+0x2000] ;  /* 0x00200000160c7984 */ /* 0x000fe80000000800 */
[----:B------:R-:W-:Y:S04]  /*0fd0*/  LDS R13, [R22+0x2004] ;  /* 0x00200400160d7984 */ /* 0x000fe80000000800 */
[----:B------:R-:W-:Y:S04]  /*0fe0*/  LDS R14, [R22+0x2008] ;  /* 0x00200800160e7984 */ /* 0x000fe80000000800 */
[----:B------:R3:W5:Y:S01]  /*0ff0*/  LDS R15, [R22+0x200c] ;  /* 0x00200c00160f7984 */ /* 0x0007620000000800 */
[----:B------:R-:W-:-:S02]  /*1000*/  LOP3.LUT R2, R16, 0xc00, RZ, 0xfc, !PT ;  /* 0x00000c0010027812 */ /* 0x000fc400078efcff */
[----:B------:R-:W-:Y:S02]  /*1010*/  ISETP.GE.AND P0, PT, R0, 0x40, PT ;  /* 0x000000400000780c */ /* 0x000fe40003f06270 */
[----:B--2---:R-:W-:Y:S02]  /*1020*/  LOP3.LUT R17, R3, 0x30, R24, 0xfe, !PT ;  /* 0x0000003003117812 */ /* 0x004fe400078efe18 */
[----:B------:R-:W-:Y:S02]  /*1030*/  LOP3.LUT R21, R3, 0x20, R24, 0xfe, !PT ;  /* 0x0000002003157812 */ /* 0x000fe400078efe18 */
[----:B------:R-:W-:Y:S02]  /*1040*/  LOP3.LUT R23, R3, R24, RZ, 0xfc, !PT ;  /* 0x0000001803177212 */ /* 0x000fe400078efcff */
[----:B------:R-:W-:Y:S02]  /*1050*/  LOP3.LUT R3, R3, 0x10, R24, 0xfe, !PT ;  /* 0x0000001003037812 */ /* 0x000fe400078efe18 */
[----:B------:R-:W-:-:S02]  /*1060*/  SHF.R.U32.HI R2, RZ, 0x4, R2 ;  /* 0x00000004ff027819 */ /* 0x000fc40000011602 */
[----:B------:R-:W-:Y:S02]  /*1070*/  ISETP.LT.AND P3, PT, R23, 0x680, !P0 ;  /* 0x000006801700780c */ /* 0x000fe40004761270 */
[----:B------:R-:W-:Y:S02]  /*1080*/  ISETP.LT.AND P2, PT, R3, 0x680, !P0 ;  /* 0x000006800300780c */ /* 0x000fe40004741270 */
[----:B------:R-:W-:Y:S01]  /*1090*/  ISETP.LT.AND P1, PT, R21, 0x680, !P0 ;  /* 0x000006801500780c */ /* 0x000fe20004721270 */
[--C-:B------:R-:W-:Y:S01]  /*10a0*/  IMAD R23, R23, 0x40, R0.reuse ;  /* 0x0000004017177824 */ /* 0x100fe200078e0200 */
[----:B----4-:R-:W-:Y:S02]  /*10b0*/  LOP3.LUT R20, R2, 0xfc, RZ, 0xc0, !PT ;  /* 0x000000fc02147812 */ /* 0x010fe400078ec0ff */
[----:B------:R-:W-:Y:S01]  /*10c0*/  ISETP.LT.AND P0, PT, R17, 0x680, !P0 ;  /* 0x000006801100780c */ /* 0x000fe20004701270 */
[--C-:B------:R-:W-:Y:S02]  /*10d0*/  IMAD R25, R3, 0x40, R0.reuse ;  /* 0x0000004003197824 */ /* 0x100fe400078e0200 */
[----:B------:R-:W-:-:S02]  /*10e0*/  IMAD R27, R21, 0x40, R0 ;  /* 0x00000040151b7824 */ /* 0x000fc400078e0200 */
[----:B-1----:R-:W-:-:S04]  /*10f0*/  IMAD.WIDE R2, R23, 0x4, R18 ;  /* 0x0000000417027825 */ /* 0x002fc800078e0212 */
[----:B------:R-:W-:Y:S02]  /*1100*/  VIADD R29, R20, UR4 ;  /* 0x00000004141d7c36 */ /* 0x000fe40008000000 */
[--C-:B------:R-:W-:Y:S01]  /*1110*/  IMAD.WIDE R20, R25, 0x4, R18.reuse ;  /* 0x0000000419147825 */ /* 0x100fe200078e0212 */
[----:B---3--:R1:W-:Y:S03]  /*1120*/  @P3 STG.E.128 desc[UR6][R2.64], R4 ;  /* 0x0000000402003986 */ /* 0x0083e6000c101d06 */
[----:B0-----:R-:W-:Y:S01]  /*1130*/  IMAD.WIDE R22, R27, 0x4, R18 ;  /* 0x000000041b167825 */ /* 0x001fe200078e0212 */
[----:B-----5:R1:W-:Y:S04]  /*1140*/  @P2 STG.E.128 desc[UR6][R20.64], R8 ;  /* 0x0000000814002986 */ /* 0x0203e8000c101d06 */
[----:B------:R1:W-:Y:S01]  /*1150*/  @P1 STG.E.128 desc[UR6][R22.64], R12 ;  /* 0x0000000c16001986 */ /* 0x0003e2000c101d06 */
[----:B------:R-:W-:Y:S01]  /*1160*/  IMAD R29, R16, 0x4, R29 ;  /* 0x00000004101d7824 */ /* 0x000fe200078e021d */
[----:B------:R-:W-:Y:S06]  /*1170*/  @!P0 EXIT ;  /* 0x000000000000894d */ /* 0x000fec0003800000 */
[----:B-1----:R-:W-:Y:S01]  /*1180*/  LDS R4, [R29+0x3000] ;  /* 0x003000001d047984 */ /* 0x002fe20000000800 */
[----:B------:R-:W-:-:S03]  /*1190*/  IMAD R17, R17, 0x40, R0 ;  /* 0x0000004011117824 */ /* 0x000fc600078e0200 */
[----:B------:R-:W-:Y:S01]  /*11a0*/  LDS R5, [R29+0x3004] ;  /* 0x003004001d057984 */ /* 0x000fe20000000800 */
[----:B------:R-:W-:-:S03]  /*11b0*/  IMAD.WIDE R18, R17, 0x4, R18 ;  /* 0x0000000411127825 */ /* 0x000fc600078e0212 */
[----:B------:R-:W-:Y:S04]  /*11c0*/  LDS R6, [R29+0x3008] ;  /* 0x003008001d067984 */ /* 0x000fe80000000800 */
[----:B------:R-:W0:Y:S04]  /*11d0*/  LDS R7, [R29+0x300c] ;  /* 0x00300c001d077984 */ /* 0x000e280000000800 */
[----:B0-----:R-:W-:Y:S01]  /*11e0*/  STG.E.128 desc[UR6][R18.64], R4 ;  /* 0x0000000412007986 */ /* 0x001fe2000c101d06 */
[----:B------:R-:W-:Y:S05]  /*11f0*/  EXIT ;  /* 0x000000000000794d */ /* 0x000fea0003800000 */
.L_x_0:
[----:B------:R-:W-:-:S00]  /*1200*/  BRA `(.L_x_0) ;  /* 0xfffffffc00fc7947 */ /* 0x000fc0000383ffff */
[----:B------:R-:W-:-:S00]  /*1210*/  NOP ;  /* 0x0000000000007918 */ /* 0x000fc00000000000 */
        /* <DEDUP_REMOVED lines=14> */
.L_x_1:


//--------------------- .nv.global.init           --------------------------
	.section	.nv.global.init,"aw",@progbits
.nv.global.init:
	.type		_$_str,@object
	.size		_$_str,(_$_str_$_2 - _$_str)
_$_str:
        /*0000*/ 	.byte	0x5f, 0x5f, 0x43, 0x55, 0x44, 0x41, 0x5f, 0x46, 0x54, 0x5a, 0x00
	.type		_$_str_$_2,@object
	.size		_$_str_$_2,(.L_1 - _$_str_$_2)
_$_str_$_2:
        /*000b*/ 	.byte	0x5f, 0x5f, 0x43, 0x55, 0x44, 0x41, 0x5f, 0x50, 0x52, 0x45, 0x43, 0x5f, 0x53, 0x51, 0x52, 0x54
        /*001b*/ 	.byte	0x00
.L_1:


//--------------------- .nv.shared.triton_poi_fused__native_batch_norm_legit_no_training_relu_36 --------------------------
	.section	.nv.shared.triton_poi_fused__native_batch_norm_legit_no_training_relu_36,"aw",@nobits
	.sectionflags	@""
	.align	16
	.zero		1024


//--------------------- .nv.constant0.triton_poi_fused__native_batch_norm_legit_no_training_relu_36 --------------------------
	.section	.nv.constant0.triton_poi_fused__native_batch_norm_legit_no_training_relu_36,"a",@progbits
	.sectionflags	@""
	.align	4
.nv.constant0.triton_poi_fused__native_batch_norm_legit_no_training_relu_36:
	.zero		584
